//
// Generated by NVIDIA NVVM Compiler
//
// Compiler Build ID: CL-36424714
// Cuda compilation tools, release 13.0, V13.0.88
// Based on NVVM 20.0.0
//

.version 9.0
.target sm_100
.address_size 64

	// .globl	_Z10dummy_testv

.visible .entry _Z10dummy_testv()
{



}


// ===== COMPILED SASS (sm_100) =====

	.target	sm_100

	.elftype	@"ET_EXEC"


//--------------------- .note.nv.tkinfo           --------------------------
	.section	.note.nv.tkinfo,"",@"SHT_NOTE"
	.sectionflags	@"SHF_NOTE_NV_TKINFO"
	.tkinfo
        /*0018*/ 	.word	0x00000002
        /*0030*/ 	.string	""
        /*0030*/ 	.string	"ptxas"
        /*0030*/ 	.string	"Cuda compilation tools, release 13.0, V13.0.88"
        /*0030*/ 	.string	"Build cuda_13.0.r13.0/compiler.36424714_0"
        /*0030*/ 	.string	"-arch sm_100 -m 64 "



//--------------------- .note.nv.cuinfo           --------------------------
	.section	.note.nv.cuinfo,"",@"SHT_NOTE"
	.sectionflags	@"SHF_NOTE_NV_CUINFO"
        /*0018*/ 	.short	0x0002
        /*001a*/ 	.short	0x0064
        /*001c*/ 	.short	0x0082
	.zero		2


//--------------------- .nv.info                  --------------------------
	.section	.nv.info,"",@"SHT_CUDA_INFO"
	.align	4


	//----- nvinfo : EIATTR_REGCOUNT
	.align		4
        /*0000*/ 	.byte	0x04, 0x2f
        /*0002*/ 	.short	(.L_1 - .L_0)
	.align		4
.L_0:
        /*0004*/ 	.word	index@(_Z10dummy_testv)
        /*0008*/ 	.word	0x00000004


	//----- nvinfo : EIATTR_FRAME_SIZE
	.align		4
.L_1:
        /*000c*/ 	.byte	0x04, 0x11
        /*000e*/ 	.short	(.L_3 - .L_2)
	.align		4
.L_2:
        /*0010*/ 	.word	index@(_Z10dummy_testv)
        /*0014*/ 	.word	0x00000000


	//----- nvinfo : EIATTR_MIN_STACK_SIZE
	.align		4
.L_3:
        /*0018*/ 	.byte	0x04, 0x12
        /*001a*/ 	.short	(.L_5 - .L_4)
	.align		4
.L_4:
        /*001c*/ 	.word	index@(_Z10dummy_testv)
        /*0020*/ 	.word	0x00000000
.L_5:


//--------------------- .nv.compat                --------------------------
	.section	.nv.compat,"",@"SHT_CUDA_COMPAT_INFO"
	.align	4
        /*0000*/ 	.byte	0x02, 0x09, 0x00, 0x00, 0x02, 0x02, 0x01, 0x00, 0x02, 0x05, 0x05, 0x00, 0x03, 0x07, 0x01, 0x01
        /*0010*/ 	.byte	0x02, 0x03, 0x00, 0x00, 0x02, 0x06, 0x01, 0x00, 0x04, 0x0b, 0x08, 0x00, 0x09, 0x00, 0x00, 0x00
        /*0020*/ 	.byte	0x00, 0x00, 0x00, 0x00


//--------------------- .nv.info._Z10dummy_testv  --------------------------
	.section	.nv.info._Z10dummy_testv,"",@"SHT_CUDA_INFO"
	.sectionflags	@""
	.align	4


	//----- nvinfo : EIATTR_CUDA_API_VERSION
	.align		4
        /*0000*/ 	.byte	0x04, 0x37
        /*0002*/ 	.short	(.L_7 - .L_6)
.L_6:
        /*0004*/ 	.word	0x00000082


	//----- nvinfo : EIATTR_SPARSE_MMA_MASK
	.align		4
.L_7:
        /*0008*/ 	.byte	0x03, 0x50
        /*000a*/ 	.short	0x0000


	//----- nvinfo : EIATTR_MAXREG_COUNT
	.align		4
        /*000c*/ 	.byte	0x03, 0x1b
        /*000e*/ 	.short	0x00ff


	//----- nvinfo : EIATTR_MERCURY_ISA_VERSION
	.align		4
        /*0010*/ 	.byte	0x03, 0x5f
        /*0012*/ 	.short	0x0101


	//----- nvinfo : EIATTR_VRC_CTA_INIT_COUNT
	.align		4
        /*0014*/ 	.byte	0x02, 0x4a
	.zero		1
	.zero		1


	//----- nvinfo : EIATTR_EXIT_INSTR_OFFSETS
	.align		4
        /*0018*/ 	.byte	0x04, 0x1c
        /*001a*/ 	.short	(.L_9 - .L_8)


	//   ....[0]....
.L_8:
        /*001c*/ 	.word	0x00000010


	//----- nvinfo : EIATTR_SW_WAR
	.align		4
.L_9:
        /*0020*/ 	.byte	0x04, 0x36
        /*0022*/ 	.short	(.L_11 - .L_10)
.L_10:
        /*0024*/ 	.word	0x00000008
.L_11:


//--------------------- .nv.callgraph             --------------------------
	.section	.nv.callgraph,"",@"SHT_CUDA_CALLGRAPH"
	.align	4
	.sectionentsize	8
	.align		4
        /*0000*/ 	.word	0x00000000
	.align		4
        /*0004*/ 	.word	0xffffffff
	.align		4
        /*0008*/ 	.word	0x00000000
	.align		4
        /*000c*/ 	.word	0xfffffffe
	.align		4
        /*0010*/ 	.word	0x00000000
	.align		4
        /*0014*/ 	.word	0xfffffffd
	.align		4
        /*0018*/ 	.word	0x00000000
	.align		4
        /*001c*/ 	.word	0xfffffffc


//--------------------- .text._Z10dummy_testv     --------------------------
	.section	.text._Z10dummy_testv,"ax",@progbits
	.align	128
        .global         _Z10dummy_testv
        .type           _Z10dummy_testv,@function
        .size           _Z10dummy_testv,(.L_x_1 - _Z10dummy_testv)
        .other          _Z10dummy_testv,@"STO_CUDA_ENTRY STV_DEFAULT"
_Z10dummy_testv:
.text._Z10dummy_testv:
[----:B------:R-:W-:Y:S01]  /*0000*/  LDC R1, c[0x0][0x37c] ;  /* 0x0000df00ff017b82 */ /* 0x000fe20000000800 */
[----:B------:R-:W-:Y:S05]  /*0010*/  EXIT ;  /* 0x000000000000794d */ /* 0x000fea0003800000 */
.L_x_0:
[----:B------:R-:W-:-:S00]  /*0020*/  BRA `(.L_x_0) ;  /* 0xfffffffc00fc7947 */ /* 0x000fc0000383ffff */
[----:B------:R-:W-:-:S00]  /*0030*/  NOP ;  /* 0x0000000000007918 */ /* 0x000fc00000000000 */
        /* <DEDUP_REMOVED lines=12> */
.L_x_1:


//--------------------- .nv.shared.reserved.0     --------------------------
	.section	.nv.shared.reserved.0,"aw",@nobits
	.weak		__nv_reservedSMEM_offset_0_alias
	.size		__nv_reservedSMEM_offset_0_alias, 0, 64
	.other		__nv_reservedSMEM_offset_0_alias,@"STO_CUDA_RESERVED_SHARED STV_DEFAULT"
__nv_reservedSMEM_offset_0_alias:
	.zero		0
	.zero		64


//--------------------- .nv.constant0._Z10dummy_testv --------------------------
	.section	.nv.constant0._Z10dummy_testv,"a",@progbits
	.sectionflags	@""
	.align	4
.nv.constant0._Z10dummy_testv:
	.zero		896


//--------------------- SYMBOLS --------------------------

	.type		.nv.reservedSmem.offset0,@object
	.size		.nv.reservedSmem.offset0,0x4
